//
// Generated by NVIDIA NVVM Compiler
//
// Compiler Build ID: CL-36424714
// Cuda compilation tools, release 13.0, V13.0.88
// Based on NVVM 20.0.0
//

.version 9.0
.target sm_100
.address_size 64

	// .globl	_Z13softmaxKernelPfS_S_i
.extern .func  (.param .b32 func_retval0) vprintf
(
	.param .b64 vprintf_param_0,
	.param .b64 vprintf_param_1
)
;
.extern .shared .align 16 .b8 shared_mem[];
.global .align 1 .b8 $str[29] = {66, 108, 111, 99, 107, 32, 37, 100, 32, 229, 177, 128, 233, 131, 168, 230, 128, 187, 229, 146, 140, 58, 32, 37, 46, 52, 102, 10};
.global .align 1 .b8 $str$1[40] = {84, 104, 114, 101, 97, 100, 32, 37, 100, 32, 40, 66, 108, 111, 99, 107, 32, 37, 100, 41, 58, 32, 118, 97, 108, 117, 101, 91, 37, 100, 93, 32, 61, 32, 37, 46, 52, 102, 10};

.visible .entry _Z13softmaxKernelPfS_S_i(
	.param .u64 .ptr .align 1 _Z13softmaxKernelPfS_S_i_param_0,
	.param .u64 .ptr .align 1 _Z13softmaxKernelPfS_S_i_param_1,
	.param .u64 .ptr .align 1 _Z13softmaxKernelPfS_S_i_param_2,
	.param .u32 _Z13softmaxKernelPfS_S_i_param_3
)
{
	.local .align 16 .b8 	__local_depot0[16];
	.reg .b64 	%SP;
	.reg .b64 	%SPL;
	.reg .pred 	%p<6>;
	.reg .b32 	%r<19>;
	.reg .b32 	%f<18>;
	.reg .b64 	%rd<16>;
	.reg .b64 	%fd<2>;

	mov.u64 	%SPL, __local_depot0;
	cvta.local.u64 	%SP, %SPL;
	ld.param.u64 	%rd1, [_Z13softmaxKernelPfS_S_i_param_0];
	ld.param.u64 	%rd2, [_Z13softmaxKernelPfS_S_i_param_1];
	ld.param.u64 	%rd3, [_Z13softmaxKernelPfS_S_i_param_2];
	ld.param.u32 	%r8, [_Z13softmaxKernelPfS_S_i_param_3];
	mov.u32 	%r1, %tid.x;
	mov.u32 	%r2, %ctaid.x;
	mov.u32 	%r18, %ntid.x;
	mad.lo.s32 	%r4, %r2, %r18, %r1;
	setp.ge.s32 	%p1, %r4, %r8;
	shl.b32 	%r9, %r1, 2;
	mov.u32 	%r10, shared_mem;
	add.s32 	%r5, %r10, %r9;
	@%p1 bra 	$L__BB0_2;
	cvta.to.global.u64 	%rd4, %rd1;
	cvta.to.global.u64 	%rd5, %rd2;
	mul.wide.s32 	%rd6, %r4, 4;
	add.s64 	%rd7, %rd4, %rd6;
	ld.global.f32 	%f1, [%rd7];
	fma.rn.f32 	%f2, %f1, 0f3BBB989D, 0f3F000000;
	cvt.sat.f32.f32 	%f3, %f2;
	mov.f32 	%f4, 0f4B400001;
	mov.f32 	%f5, 0f437C0000;
	fma.rm.f32 	%f6, %f3, %f5, %f4;
	add.f32 	%f7, %f6, 0fCB40007F;
	neg.f32 	%f8, %f7;
	fma.rn.f32 	%f9, %f1, 0f3FB8AA3B, %f8;
	fma.rn.f32 	%f10, %f1, 0f32A57060, %f9;
	mov.b32 	%r12, %f6;
	shl.b32 	%r13, %r12, 23;
	mov.b32 	%f11, %r13;
	ex2.approx.ftz.f32 	%f12, %f10;
	mul.f32 	%f13, %f12, %f11;
	add.s64 	%rd8, %rd5, %rd6;
	st.global.f32 	[%rd8], %f13;
	st.shared.f32 	[%r5], %f13;
	bra.uni 	$L__BB0_3;
$L__BB0_2:
	mov.b32 	%r11, 0;
	st.shared.u32 	[%r5], %r11;
$L__BB0_3:
	bar.sync 	0;
	setp.lt.u32 	%p2, %r18, 2;
	@%p2 bra 	$L__BB0_7;
$L__BB0_4:
	shr.u32 	%r7, %r18, 1;
	setp.ge.u32 	%p3, %r1, %r7;
	@%p3 bra 	$L__BB0_6;
	shl.b32 	%r14, %r7, 2;
	add.s32 	%r15, %r5, %r14;
	ld.shared.f32 	%f14, [%r15];
	ld.shared.f32 	%f15, [%r5];
	add.f32 	%f16, %f14, %f15;
	st.shared.f32 	[%r5], %f16;
$L__BB0_6:
	bar.sync 	0;
	setp.gt.u32 	%p4, %r18, 3;
	mov.u32 	%r18, %r7;
	@%p4 bra 	$L__BB0_4;
$L__BB0_7:
	setp.ne.s32 	%p5, %r1, 0;
	@%p5 bra 	$L__BB0_9;
	add.u64 	%rd9, %SP, 0;
	add.u64 	%rd10, %SPL, 0;
	ld.shared.f32 	%f17, [shared_mem];
	cvta.to.global.u64 	%rd11, %rd3;
	mul.wide.u32 	%rd12, %r2, 4;
	add.s64 	%rd13, %rd11, %rd12;
	st.global.f32 	[%rd13], %f17;
	cvt.f64.f32 	%fd1, %f17;
	st.local.u32 	[%rd10], %r2;
	st.local.f64 	[%rd10+8], %fd1;
	mov.u64 	%rd14, $str;
	cvta.global.u64 	%rd15, %rd14;
	{ // callseq 0, 0
	.param .b64 param0;
	st.param.b64 	[param0], %rd15;
	.param .b64 param1;
	st.param.b64 	[param1], %rd9;
	.param .b32 retval0;
	call.uni (retval0), 
	vprintf, 
	(
	param0, 
	param1
	);
	ld.param.b32 	%r16, [retval0];
	} // callseq 0
$L__BB0_9:
	ret;

}
	// .globl	_Z15normalizeKernelPffi
.visible .entry _Z15normalizeKernelPffi(
	.param .u64 .ptr .align 1 _Z15normalizeKernelPffi_param_0,
	.param .f32 _Z15normalizeKernelPffi_param_1,
	.param .u32 _Z15normalizeKernelPffi_param_2
)
{
	.local .align 8 .b8 	__local_depot1[24];
	.reg .b64 	%SP;
	.reg .b64 	%SPL;
	.reg .pred 	%p<3>;
	.reg .b32 	%r<8>;
	.reg .b32 	%f<4>;
	.reg .b64 	%rd<9>;
	.reg .b64 	%fd<2>;

	mov.u64 	%SPL, __local_depot1;
	cvta.local.u64 	%SP, %SPL;
	ld.param.u64 	%rd1, [_Z15normalizeKernelPffi_param_0];
	ld.param.f32 	%f2, [_Z15normalizeKernelPffi_param_1];
	ld.param.u32 	%r4, [_Z15normalizeKernelPffi_param_2];
	mov.u32 	%r1, %ctaid.x;
	mov.u32 	%r5, %ntid.x;
	mov.u32 	%r2, %tid.x;
	mad.lo.s32 	%r3, %r1, %r5, %r2;
	setp.ge.s32 	%p1, %r3, %r4;
	@%p1 bra 	$L__BB1_3;
	cvta.to.global.u64 	%rd2, %rd1;
	mul.wide.s32 	%rd3, %r3, 4;
	add.s64 	%rd4, %rd2, %rd3;
	ld.global.f32 	%f3, [%rd4];
	div.rn.f32 	%f1, %f3, %f2;
	st.global.f32 	[%rd4], %f1;
	setp.gt.s32 	%p2, %r3, 4;
	@%p2 bra 	$L__BB1_3;
	add.u64 	%rd5, %SP, 0;
	add.u64 	%rd6, %SPL, 0;
	cvt.f64.f32 	%fd1, %f1;
	st.local.v2.u32 	[%rd6], {%r2, %r1};
	st.local.u32 	[%rd6+8], %r3;
	st.local.f64 	[%rd6+16], %fd1;
	mov.u64 	%rd7, $str$1;
	cvta.global.u64 	%rd8, %rd7;
	{ // callseq 1, 0
	.param .b64 param0;
	st.param.b64 	[param0], %rd8;
	.param .b64 param1;
	st.param.b64 	[param1], %rd5;
	.param .b32 retval0;
	call.uni (retval0), 
	vprintf, 
	(
	param0, 
	param1
	);
	ld.param.b32 	%r6, [retval0];
	} // callseq 1
$L__BB1_3:
	ret;

}


// ===== COMPILED SASS (sm_100) =====

	.target	sm_100

	.elftype	@"ET_EXEC"


//--------------------- .note.nv.tkinfo           --------------------------
	.section	.note.nv.tkinfo,"",@"SHT_NOTE"
	.sectionflags	@"SHF_NOTE_NV_TKINFO"
	.tkinfo
        /*0018*/ 	.word	0x00000002
        /*0030*/ 	.string	""
        /*0030*/ 	.string	"ptxas"
        /*0030*/ 	.string	"Cuda compilation tools, release 13.0, V13.0.88"
        /*0030*/ 	.string	"Build cuda_13.0.r13.0/compiler.36424714_0"
        /*0030*/ 	.string	"-arch sm_100 -m 64 "



//--------------------- .note.nv.cuinfo           --------------------------
	.section	.note.nv.cuinfo,"",@"SHT_NOTE"
	.sectionflags	@"SHF_NOTE_NV_CUINFO"
        /*0018*/ 	.short	0x0002
        /*001a*/ 	.short	0x0064
        /*001c*/ 	.short	0x0082
	.zero		2


//--------------------- .nv.info                  --------------------------
	.section	.nv.info,"",@"SHT_CUDA_INFO"
	.align	4


	//----- nvinfo : EIATTR_REGCOUNT
	.align		4
        /*0000*/ 	.byte	0x04, 0x2f
        /*0002*/ 	.short	(.L_3 - .L_2)
	.align		4
.L_2:
        /*0004*/ 	.word	index@(_Z13softmaxKernelPfS_S_i)
        /*0008*/ 	.word	0x00000018


	//----- nvinfo : EIATTR_FRAME_SIZE
	.align		4
.L_3:
        /*000c*/ 	.byte	0x04, 0x11
        /*000e*/ 	.short	(.L_5 - .L_4)
	.align		4
.L_4:
        /*0010*/ 	.word	index@(_Z13softmaxKernelPfS_S_i)
        /*0014*/ 	.word	0x00000010


	//----- nvinfo : EIATTR_REGCOUNT
	.align		4
.L_5:
        /*0018*/ 	.byte	0x04, 0x2f
        /*001a*/ 	.short	(.L_7 - .L_6)
	.align		4
.L_6:
        /*001c*/ 	.word	index@(_Z15normalizeKernelPffi)
        /*0020*/ 	.word	0x00000018


	//----- nvinfo : EIATTR_FRAME_SIZE
	.align		4
.L_7:
        /*0024*/ 	.byte	0x04, 0x11
        /*0026*/ 	.short	(.L_9 - .L_8)
	.align		4
.L_8:
        /*0028*/ 	.word	index@($__internal_0_$__cuda_sm3x_div_rn_noftz_f32_slowpath)
        /*002c*/ 	.word	0x00000018


	//----- nvinfo : EIATTR_FRAME_SIZE
	.align		4
.L_9:
        /*0030*/ 	.byte	0x04, 0x11
        /*0032*/ 	.short	(.L_11 - .L_10)
	.align		4
.L_10:
        /*0034*/ 	.word	index@(_Z15normalizeKernelPffi)
        /*0038*/ 	.word	0x00000018


	//----- nvinfo : EIATTR_MIN_STACK_SIZE
	.align		4
.L_11:
        /*003c*/ 	.byte	0x04, 0x12
        /*003e*/ 	.short	(.L_13 - .L_12)
	.align		4
.L_12:
        /*0040*/ 	.word	index@(_Z15normalizeKernelPffi)
        /*0044*/ 	.word	0x00000018


	//----- nvinfo : EIATTR_MIN_STACK_SIZE
	.align		4
.L_13:
        /*0048*/ 	.byte	0x04, 0x12
        /*004a*/ 	.short	(.L_15 - .L_14)
	.align		4
.L_14:
        /*004c*/ 	.word	index@(_Z13softmaxKernelPfS_S_i)
        /*0050*/ 	.word	0x00000010
.L_15:


//--------------------- .nv.compat                --------------------------
	.section	.nv.compat,"",@"SHT_CUDA_COMPAT_INFO"
	.align	4
        /*0000*/ 	.byte	0x02, 0x09, 0x00, 0x00, 0x02, 0x02, 0x01, 0x00, 0x02, 0x05, 0x05, 0x00, 0x03, 0x07, 0x01, 0x01
        /*0010*/ 	.byte	0x02, 0x03, 0x00, 0x00, 0x02, 0x06, 0x01, 0x00, 0x04, 0x0b, 0x08, 0x00, 0x01, 0x00, 0x00, 0x00
        /*0020*/ 	.byte	0x00, 0x00, 0x00, 0x00


//--------------------- .nv.info._Z15normalizeKernelPffi --------------------------
	.section	.nv.info._Z15normalizeKernelPffi,"",@"SHT_CUDA_INFO"
	.sectionflags	@""
	.align	4


	//----- nvinfo : EIATTR_CUDA_API_VERSION
	.align		4
        /*0000*/ 	.byte	0x04, 0x37
        /*0002*/ 	.short	(.L_17 - .L_16)
.L_16:
        /*0004*/ 	.word	0x00000082


	//----- nvinfo : EIATTR_KPARAM_INFO
	.align		4
.L_17:
        /*0008*/ 	.byte	0x04, 0x17
        /*000a*/ 	.short	(.L_19 - .L_18)
.L_18:
        /*000c*/ 	.word	0x00000000
        /*0010*/ 	.short	0x0002
        /*0012*/ 	.short	0x000c
        /*0014*/ 	.byte	0x00, 0xf0, 0x11, 0x00


	//----- nvinfo : EIATTR_KPARAM_INFO
	.align		4
.L_19:
        /*0018*/ 	.byte	0x04, 0x17
        /*001a*/ 	.short	(.L_21 - .L_20)
.L_20:
        /*001c*/ 	.word	0x00000000
        /*0020*/ 	.short	0x0001
        /*0022*/ 	.short	0x0008
        /*0024*/ 	.byte	0x00, 0xf0, 0x11, 0x00


	//----- nvinfo : EIATTR_KPARAM_INFO
	.align		4
.L_21:
        /*0028*/ 	.byte	0x04, 0x17
        /*002a*/ 	.short	(.L_23 - .L_22)
.L_22:
        /*002c*/ 	.word	0x00000000
        /*0030*/ 	.short	0x0000
        /*0032*/ 	.short	0x0000
        /*0034*/ 	.byte	0x00, 0xf5, 0x21, 0x00


	//----- nvinfo : EIATTR_SPARSE_MMA_MASK
	.align		4
.L_23:
        /*0038*/ 	.byte	0x03, 0x50
        /*003a*/ 	.short	0x0000


	//----- nvinfo : EIATTR_MAXREG_COUNT
	.align		4
        /*003c*/ 	.byte	0x03, 0x1b
        /*003e*/ 	.short	0x00ff


	//----- nvinfo : EIATTR_EXTERNS
	.align		4
        /*0040*/ 	.byte	0x04, 0x0f
        /*0042*/ 	.short	(.L_25 - .L_24)


	//   ....[0]....
	.align		4
.L_24:
        /*0044*/ 	.word	index@(vprintf)


	//----- nvinfo : EIATTR_MERCURY_ISA_VERSION
	.align		4
.L_25:
        /*0048*/ 	.byte	0x03, 0x5f
        /*004a*/ 	.short	0x0101


	//----- nvinfo : EIATTR_VRC_CTA_INIT_COUNT
	.align		4
        /*004c*/ 	.byte	0x02, 0x4a
	.zero		1
	.zero		1


	//----- nvinfo : EIATTR_SYSCALL_OFFSETS
	.align		4
        /*0050*/ 	.byte	0x04, 0x46
        /*0052*/ 	.short	(.L_27 - .L_26)


	//   ....[0]....
.L_26:
        /*0054*/ 	.word	0x000002c0


	//----- nvinfo : EIATTR_EXIT_INSTR_OFFSETS
	.align		4
.L_27:
        /*0058*/ 	.byte	0x04, 0x1c
        /*005a*/ 	.short	(.L_29 - .L_28)


	//   ....[0]....
.L_28:
        /*005c*/ 	.word	0x000000c0


	//   ....[1]....
        /*0060*/ 	.word	0x00000210


	//   ....[2]....
        /*0064*/ 	.word	0x000002d0


	//----- nvinfo : EIATTR_CRS_STACK_SIZE
	.align		4
.L_29:
        /*0068*/ 	.byte	0x04, 0x1e
        /*006a*/ 	.short	(.L_31 - .L_30)
.L_30:
        /*006c*/ 	.word	0x00000000


	//----- nvinfo : EIATTR_CBANK_PARAM_SIZE
	.align		4
.L_31:
        /*0070*/ 	.byte	0x03, 0x19
        /*0072*/ 	.short	0x0010


	//----- nvinfo : EIATTR_PARAM_CBANK
	.align		4
        /*0074*/ 	.byte	0x04, 0x0a
        /*0076*/ 	.short	(.L_33 - .L_32)
	.align		4
.L_32:
        /*0078*/ 	.word	index@(.nv.constant0._Z15normalizeKernelPffi)
        /*007c*/ 	.short	0x0380
        /*007e*/ 	.short	0x0010


	//----- nvinfo : EIATTR_SW_WAR
	.align		4
.L_33:
        /*0080*/ 	.byte	0x04, 0x36
        /*0082*/ 	.short	(.L_35 - .L_34)
.L_34:
        /*0084*/ 	.word	0x00000008
.L_35:


//--------------------- .nv.info._Z13softmaxKernelPfS_S_i --------------------------
	.section	.nv.info._Z13softmaxKernelPfS_S_i,"",@"SHT_CUDA_INFO"
	.sectionflags	@""
	.align	4


	//----- nvinfo : EIATTR_CUDA_API_VERSION
	.align		4
        /*0000*/ 	.byte	0x04, 0x37
        /*0002*/ 	.short	(.L_37 - .L_36)
.L_36:
        /*0004*/ 	.word	0x00000082


	//----- nvinfo : EIATTR_KPARAM_INFO
	.align		4
.L_37:
        /*0008*/ 	.byte	0x04, 0x17
        /*000a*/ 	.short	(.L_39 - .L_38)
.L_38:
        /*000c*/ 	.word	0x00000000
        /*0010*/ 	.short	0x0003
        /*0012*/ 	.short	0x0018
        /*0014*/ 	.byte	0x00, 0xf0, 0x11, 0x00


	//----- nvinfo : EIATTR_KPARAM_INFO
	.align		4
.L_39:
        /*0018*/ 	.byte	0x04, 0x17
        /*001a*/ 	.short	(.L_41 - .L_40)
.L_40:
        /*001c*/ 	.word	0x00000000
        /*0020*/ 	.short	0x0002
        /*0022*/ 	.short	0x0010
        /*0024*/ 	.byte	0x00, 0xf5, 0x21, 0x00


	//----- nvinfo : EIATTR_KPARAM_INFO
	.align		4
.L_41:
        /*0028*/ 	.byte	0x04, 0x17
        /*002a*/ 	.short	(.L_43 - .L_42)
.L_42:
        /*002c*/ 	.word	0x00000000
        /*0030*/ 	.short	0x0001
        /*0032*/ 	.short	0x0008
        /*0034*/ 	.byte	0x00, 0xf5, 0x21, 0x00


	//----- nvinfo : EIATTR_KPARAM_INFO
	.align		4
.L_43:
        /*0038*/ 	.byte	0x04, 0x17
        /*003a*/ 	.short	(.L_45 - .L_44)
.L_44:
        /*003c*/ 	.word	0x00000000
        /*0040*/ 	.short	0x0000
        /*0042*/ 	.short	0x0000
        /*0044*/ 	.byte	0x00, 0xf5, 0x21, 0x00


	//----- nvinfo : EIATTR_SPARSE_MMA_MASK
	.align		4
.L_45:
        /*0048*/ 	.byte	0x03, 0x50
        /*004a*/ 	.short	0x0000


	//----- nvinfo : EIATTR_MAXREG_COUNT
	.align		4
        /*004c*/ 	.byte	0x03, 0x1b
        /*004e*/ 	.short	0x00ff


	//----- nvinfo : EIATTR_NUM_BARRIERS
	.align		4
        /*0050*/ 	.byte	0x02, 0x4c
        /*0052*/ 	.byte	0x01
	.zero		1


	//----- nvinfo : EIATTR_EXTERNS
	.align		4
        /*0054*/ 	.byte	0x04, 0x0f
        /*0056*/ 	.short	(.L_47 - .L_46)


	//   ....[0]....
	.align		4
.L_46:
        /*0058*/ 	.word	index@(vprintf)


	//----- nvinfo : EIATTR_MERCURY_ISA_VERSION
	.align		4
.L_47:
        /*005c*/ 	.byte	0x03, 0x5f
        /*005e*/ 	.short	0x0101


	//----- nvinfo : EIATTR_VRC_CTA_INIT_COUNT
	.align		4
        /*0060*/ 	.byte	0x02, 0x4a
	.zero		1
	.zero		1


	//----- nvinfo : EIATTR_SYSCALL_OFFSETS
	.align		4
        /*0064*/ 	.byte	0x04, 0x46
        /*0066*/ 	.short	(.L_49 - .L_48)


	//   ....[0]....
.L_48:
        /*0068*/ 	.word	0x00000440


	//----- nvinfo : EIATTR_EXIT_INSTR_OFFSETS
	.align		4
.L_49:
        /*006c*/ 	.byte	0x04, 0x1c
        /*006e*/ 	.short	(.L_51 - .L_50)


	//   ....[0]....
.L_50:
        /*0070*/ 	.word	0x00000330


	//   ....[1]....
        /*0074*/ 	.word	0x00000450


	//----- nvinfo : EIATTR_CRS_STACK_SIZE
	.align		4
.L_51:
        /*0078*/ 	.byte	0x04, 0x1e
        /*007a*/ 	.short	(.L_53 - .L_52)
.L_52:
        /*007c*/ 	.word	0x00000000


	//----- nvinfo : EIATTR_CBANK_PARAM_SIZE
	.align		4
.L_53:
        /*0080*/ 	.byte	0x03, 0x19
        /*0082*/ 	.short	0x001c


	//----- nvinfo : EIATTR_PARAM_CBANK
	.align		4
        /*0084*/ 	.byte	0x04, 0x0a
        /*0086*/ 	.short	(.L_55 - .L_54)
	.align		4
.L_54:
        /*0088*/ 	.word	index@(.nv.constant0._Z13softmaxKernelPfS_S_i)
        /*008c*/ 	.short	0x0380
        /*008e*/ 	.short	0x001c


	//----- nvinfo : EIATTR_SW_WAR
	.align		4
.L_55:
        /*0090*/ 	.byte	0x04, 0x36
        /*0092*/ 	.short	(.L_57 - .L_56)
.L_56:
        /*0094*/ 	.word	0x00000008
.L_57:


//--------------------- .nv.callgraph             --------------------------
	.section	.nv.callgraph,"",@"SHT_CUDA_CALLGRAPH"
	.align	4
	.sectionentsize	8
	.align		4
        /*0000*/ 	.word	0x00000000
	.align		4
        /*0004*/ 	.word	0xffffffff
	.align		4
        /*0008*/ 	.word	index@(_Z15normalizeKernelPffi)
	.align		4
        /*000c*/ 	.word	index@(vprintf)
	.align		4
        /*0010*/ 	.word	index@(_Z13softmaxKernelPfS_S_i)
	.align		4
        /*0014*/ 	.word	index@(vprintf)
	.align		4
        /*0018*/ 	.word	0x00000000
	.align		4
        /*001c*/ 	.word	0xfffffffe
	.align		4
        /*0020*/ 	.word	0x00000000
	.align		4
        /*0024*/ 	.word	0xfffffffd
	.align		4
        /*0028*/ 	.word	0x00000000
	.align		4
        /*002c*/ 	.word	0xfffffffc


//--------------------- .nv.constant4             --------------------------
	.section	.nv.constant4,"a",@progbits
	.align	8
	.align		8
.nv.constant4:
        /*0000*/ 	.dword	vprintf
	.align		8
        /*0008*/ 	.dword	$str
	.align		8
        /*0010*/ 	.dword	$str$1


//--------------------- .text._Z15normalizeKernelPffi --------------------------
	.section	.text._Z15normalizeKernelPffi,"ax",@progbits
	.align	128
        .global         _Z15normalizeKernelPffi
        .type           _Z15normalizeKernelPffi,@function
        .size           _Z15normalizeKernelPffi,(.L_x_19 - _Z15normalizeKernelPffi)
        .other          _Z15normalizeKernelPffi,@"STO_CUDA_ENTRY STV_DEFAULT"
_Z15normalizeKernelPffi:
.text._Z15normalizeKernelPffi:
[----:B------:R-:W0:Y:S01]  /*0000*/  LDC R1, c[0x0][0x37c] ;  /* 0x0000df00ff017b82 */ /* 0x000e220000000800 */
[----:B------:R-:W1:Y:S01]  /*0010*/  S2R R3, SR_CTAID.X ;  /* 0x0000000000037919 */ /* 0x000e620000002500 */
[----:B------:R-:W2:Y:S01]  /*0020*/  LDCU UR5, c[0x0][0x2fc] ;  /* 0x00005f80ff0577ac */ /* 0x000ea20008000800 */
[----:B0-----:R-:W-:Y:S01]  /*0030*/  VIADD R1, R1, 0xffffffe8 ;  /* 0xffffffe801017836 */ /* 0x001fe20000000000 */
[----:B------:R-:W1:Y:S01]  /*0040*/  S2R R2, SR_TID.X ;  /* 0x0000000000027919 */ /* 0x000e620000002100 */
[----:B------:R-:W1:Y:S01]  /*0050*/  LDCU UR6, c[0x0][0x360] ;  /* 0x00006c00ff0677ac */ /* 0x000e620008000800 */
[----:B------:R-:W0:Y:S01]  /*0060*/  LDCU UR7, c[0x0][0x38c] ;  /* 0x00007180ff0777ac */ /* 0x000e220008000800 */
[----:B------:R-:W3:Y:S02]  /*0070*/  LDCU UR4, c[0x0][0x2f8] ;  /* 0x00005f00ff0477ac */ /* 0x000ee40008000800 */
[----:B---3--:R-:W-:Y:S01]  /*0080*/  IADD3 R6, P1, PT, R1, UR4, RZ ;  /* 0x0000000401067c10 */ /* 0x008fe2000ff3e0ff */
[----:B-1----:R-:W-:-:S04]  /*0090*/  IMAD R0, R3, UR6, R2 ;  /* 0x0000000603007c24 */ /* 0x002fc8000f8e0202 */
[----:B--2---:R-:W-:Y:S01]  /*00a0*/  IMAD.X R7, RZ, RZ, UR5, P1 ;  /* 0x00000005ff077e24 */ /* 0x004fe200088e06ff */
[----:B0-----:R-:W-:-:S13]  /*00b0*/  ISETP.GE.AND P0, PT, R0, UR7, PT ;  /* 0x0000000700007c0c */ /* 0x001fda000bf06270 */
[----:B------:R-:W-:Y:S05]  /*00c0*/  @P0 EXIT ;  /* 0x000000000000094d */ /* 0x000fea0003800000 */
[----:B------:R-:W0:Y:S01]  /*00d0*/  LDC.64 R10, c[0x0][0x380] ;  /* 0x0000e000ff0a7b82 */ /* 0x000e220000000a00 */
[----:B------:R-:W1:Y:S07]  /*00e0*/  LDCU.64 UR4, c[0x0][0x358] ;  /* 0x00006b00ff0477ac */ /* 0x000e6e0008000a00 */
[----:B------:R-:W2:Y:S01]  /*00f0*/  LDC R13, c[0x0][0x388] ;  /* 0x0000e200ff0d7b82 */ /* 0x000ea20000000800 */
[----:B0-----:R-:W-:-:S05]  /*0100*/  IMAD.WIDE R10, R0, 0x4, R10 ;  /* 0x00000004000a7825 */ /* 0x001fca00078e020a */
[----:B-1----:R-:W3:Y:S01]  /*0110*/  LDG.E R4, desc[UR4][R10.64] ;  /* 0x000000040a047981 */ /* 0x002ee2000c1e1900 */
[----:B------:R-:W-:Y:S01]  /*0120*/  BSSY.RECONVERGENT B0, `(.L_x_0) ;  /* 0x000000c000007945 */ /* 0x000fe20003800200 */
[----:B--2---:R-:W0:Y:S02]  /*0130*/  MUFU.RCP R5, R13 ;  /* 0x0000000d00057308 */ /* 0x004e240000001000 */
[----:B0-----:R-:W-:-:S04]  /*0140*/  FFMA R8, R5, -R13, 1 ;  /* 0x3f80000005087423 */ /* 0x001fc8000000080d */
[----:B------:R-:W-:Y:S02]  /*0150*/  FFMA R5, R5, R8, R5 ;  /* 0x0000000805057223 */ /* 0x000fe40000000005 */
[----:B---3--:R-:W0:Y:S02]  /*0160*/  FCHK P0, R4, R13 ;  /* 0x0000000d04007302 */ /* 0x008e240000000000 */
[----:B------:R-:W-:-:S04]  /*0170*/  FFMA R8, R4, R5, RZ ;  /* 0x0000000504087223 */ /* 0x000fc800000000ff */
[----:B------:R-:W-:-:S04]  /*0180*/  FFMA R9, R8, -R13, R4 ;  /* 0x8000000d08097223 */ /* 0x000fc80000000004 */
[----:B------:R-:W-:Y:S01]  /*0190*/  FFMA R8, R5, R9, R8 ;  /* 0x0000000905087223 */ /* 0x000fe20000000008 */
[----:B0-----:R-:W-:Y:S06]  /*01a0*/  @!P0 BRA `(.L_x_1) ;  /* 0x00000000000c8947 */ /* 0x001fec0003800000 */
[----:B------:R-:W-:-:S07]  /*01b0*/  MOV R8, 0x1d0 ;  /* 0x000001d000087802 */ /* 0x000fce0000000f00 */
[----:B------:R-:W-:Y:S05]  /*01c0*/  CALL.REL.NOINC `($__internal_0_$__cuda_sm3x_div_rn_noftz_f32_slowpath) ;  /* 0x0000000000447944 */ /* 0x000fea0003c00000 */
[----:B------:R-:W-:-:S07]  /*01d0*/  IMAD.MOV.U32 R8, RZ, RZ, R4 ;  /* 0x000000ffff087224 */ /* 0x000fce00078e0004 */
.L_x_1:
[----:B------:R-:W-:Y:S05]  /*01e0*/  BSYNC.RECONVERGENT B0 ;  /* 0x0000000000007941 */ /* 0x000fea0003800200 */
.L_x_0:
[----:B------:R-:W-:Y:S01]  /*01f0*/  ISETP.GT.AND P0, PT, R0, 0x4, PT ;  /* 0x000000040000780c */ /* 0x000fe20003f04270 */
[----:B------:R0:W-:-:S12]  /*0200*/  STG.E desc[UR4][R10.64], R8 ;  /* 0x000000080a007986 */ /* 0x0001d8000c101904 */
[----:B0-----:R-:W-:Y:S05]  /*0210*/  @P0 EXIT ;  /* 0x000000000000094d */ /* 0x001fea0003800000 */
[----:B------:R-:W0:Y:S01]  /*0220*/  F2F.F64.F32 R8, R8 ;  /* 0x0000000800087310 */ /* 0x000e220000201800 */
[----:B------:R-:W-:Y:S01]  /*0230*/  MOV R10, 0x0 ;  /* 0x00000000000a7802 */ /* 0x000fe20000000f00 */
[----:B------:R1:W-:Y:S01]  /*0240*/  STL.64 [R1], R2 ;  /* 0x0000000201007387 */ /* 0x0003e20000100a00 */
[----:B------:R-:W2:Y:S03]  /*0250*/  LDCU.64 UR4, c[0x4][0x10] ;  /* 0x01000200ff0477ac */ /* 0x000ea60008000a00 */
[----:B------:R1:W-:Y:S01]  /*0260*/  STL [R1+0x8], R0 ;  /* 0x0000080001007387 */ /* 0x0003e20000100800 */
[----:B------:R-:W3:Y:S03]  /*0270*/  LDC.64 R10, c[0x4][R10] ;  /* 0x010000000a0a7b82 */ /* 0x000ee60000000a00 */
[----:B0-----:R1:W-:Y:S01]  /*0280*/  STL.64 [R1+0x10], R8 ;  /* 0x0000100801007387 */ /* 0x0013e20000100a00 */
[----:B--2---:R-:W-:-:S02]  /*0290*/  IMAD.U32 R4, RZ, RZ, UR4 ;  /* 0x00000004ff047e24 */ /* 0x004fc4000f8e00ff */
[----:B------:R-:W-:-:S07]  /*02a0*/  IMAD.U32 R5, RZ, RZ, UR5 ;  /* 0x00000005ff057e24 */ /* 0x000fce000f8e00ff */
[----:B------:R-:W-:-:S07]  /*02b0*/  LEPC R20, `(.L_x_2) ;  /* 0x000000001014794e */ /* 0x000fce0000000000 */
[----:B-1-3--:R-:W-:Y:S05]  /*02c0*/  CALL.ABS.NOINC R10 ;  /* 0x000000000a007343 */ /* 0x00afea0003c00000 */
.L_x_2:
[----:B------:R-:W-:Y:S05]  /*02d0*/  EXIT ;  /* 0x000000000000794d */ /* 0x000fea0003800000 */
        .weak           $__internal_0_$__cuda_sm3x_div_rn_noftz_f32_slowpath
        .type           $__internal_0_$__cuda_sm3x_div_rn_noftz_f32_slowpath,@function
        .size           $__internal_0_$__cuda_sm3x_div_rn_noftz_f32_slowpath,(.L_x_19 - $__internal_0_$__cuda_sm3x_div_rn_noftz_f32_slowpath)
$__internal_0_$__cuda_sm3x_div_rn_noftz_f32_slowpath:
[----:B------:R-:W0:Y:S01]  /*02e0*/  LDC R5, c[0x0][0x388] ;  /* 0x0000e200ff057b82 */ /* 0x000e220000000800 */
[--C-:B------:R-:W-:Y:S01]  /*02f0*/  SHF.R.U32.HI R9, RZ, 0x17, R4.reuse ;  /* 0x00000017ff097819 */ /* 0x100fe20000011604 */
[----:B------:R-:W1:Y:S01]  /*0300*/  LDCU UR6, c[0x0][0x388] ;  /* 0x00007100ff0677ac */ /* 0x000e620008000800 */
[----:B------:R-:W-:Y:S01]  /*0310*/  BSSY.RECONVERGENT B1, `(.L_x_3) ;  /* 0x0000064000017945 */ /* 0x000fe20003800200 */
[----:B------:R-:W-:Y:S01]  /*0320*/  IMAD.MOV.U32 R14, RZ, RZ, R4 ;  /* 0x000000ffff0e7224 */ /* 0x000fe200078e0004 */
[----:B------:R-:W-:-:S05]  /*0330*/  LOP3.LUT R13, R9, 0xff, RZ, 0xc0, !PT ;  /* 0x000000ff090d7812 */ /* 0x000fca00078ec0ff */
[----:B------:R-:W-:Y:S02]  /*0340*/  VIADD R16, R13, 0xffffffff ;  /* 0xffffffff0d107836 */ /* 0x000fe40000000000 */
[----:B-1----:R-:W-:Y:S01]  /*0350*/  IMAD.U32 R15, RZ, RZ, UR6 ;  /* 0x00000006ff0f7e24 */ /* 0x002fe2000f8e00ff */
[----:B0-----:R-:W-:-:S04]  /*0360*/  SHF.R.U32.HI R12, RZ, 0x17, R5 ;  /* 0x00000017ff0c7819 */ /* 0x001fc80000011605 */
[----:B------:R-:W-:-:S05]  /*0370*/  LOP3.LUT R12, R12, 0xff, RZ, 0xc0, !PT ;  /* 0x000000ff0c0c7812 */ /* 0x000fca00078ec0ff */
[----:B------:R-:W-:-:S05]  /*0380*/  VIADD R17, R12, 0xffffffff ;  /* 0xffffffff0c117836 */ /* 0x000fca0000000000 */
[----:B------:R-:W-:-:S04]  /*0390*/  ISETP.GT.U32.AND P0, PT, R17, 0xfd, PT ;  /* 0x000000fd1100780c */ /* 0x000fc80003f04070 */
[----:B------:R-:W-:-:S13]  /*03a0*/  ISETP.GT.U32.OR P0, PT, R16, 0xfd, P0 ;  /* 0x000000fd1000780c */ /* 0x000fda0000704470 */
[----:B------:R-:W-:Y:S01]  /*03b0*/  @!P0 IMAD.MOV.U32 R9, RZ, RZ, RZ ;  /* 0x000000ffff098224 */ /* 0x000fe200078e00ff */
[----:B------:R-:W-:Y:S06]  /*03c0*/  @!P0 BRA `(.L_x_4) ;  /* 0x00000000005c8947 */ /* 0x000fec0003800000 */
[----:B------:R-:W-:Y:S02]  /*03d0*/  FSETP.GTU.FTZ.AND P1, PT, |R5|, +INF , PT ;  /* 0x7f8000000500780b */ /* 0x000fe40003f3c200 */
[----:B------:R-:W-:-:S04]  /*03e0*/  FSETP.GTU.FTZ.AND P0, PT, |R4|, +INF , PT ;  /* 0x7f8000000400780b */ /* 0x000fc80003f1c200 */
[----:B------:R-:W-:-:S13]  /*03f0*/  PLOP3.LUT P0, PT, P0, P1, PT, 0xf8, 0x8f ;  /* 0x00000000008f781c */ /* 0x000fda0000703f70 */
[----:B------:R-:W-:Y:S05]  /*0400*/  @P0 BRA `(.L_x_5) ;  /* 0x00000004004c0947 */ /* 0x000fea0003800000 */
[----:B------:R-:W-:-:S13]  /*0410*/  LOP3.LUT P0, RZ, R15, 0x7fffffff, R14, 0xc8, !PT ;  /* 0x7fffffff0fff7812 */ /* 0x000fda000780c80e */
[----:B------:R-:W-:Y:S05]  /*0420*/  @!P0 BRA `(.L_x_6) ;  /* 0x00000004003c8947 */ /* 0x000fea0003800000 */
[C---:B------:R-:W-:Y:S02]  /*0430*/  FSETP.NEU.FTZ.AND P2, PT, |R4|.reuse, +INF , PT ;  /* 0x7f8000000400780b */ /* 0x040fe40003f5d200 */
[----:B------:R-:W-:Y:S02]  /*0440*/  FSETP.NEU.FTZ.AND P1, PT, |R5|, +INF , PT ;  /* 0x7f8000000500780b */ /* 0x000fe40003f3d200 */
[----:B------:R-:W-:-:S11]  /*0450*/  FSETP.NEU.FTZ.AND P0, PT, |R4|, +INF , PT ;  /* 0x7f8000000400780b */ /* 0x000fd60003f1d200 */
[----:B------:R-:W-:Y:S05]  /*0460*/  @!P1 BRA !P2, `(.L_x_6) ;  /* 0x00000004002c9947 */ /* 0x000fea0005000000 */
[----:B------:R-:W-:-:S04]  /*0470*/  LOP3.LUT P2, RZ, R14, 0x7fffffff, RZ, 0xc0, !PT ;  /* 0x7fffffff0eff7812 */ /* 0x000fc8000784c0ff */
[----:B------:R-:W-:-:S13]  /*0480*/  PLOP3.LUT P1, PT, P1, P2, PT, 0x2f, 0xf2 ;  /* 0x0000000000f2781c */ /* 0x000fda0000f24577 */
[----:B------:R-:W-:Y:S05]  /*0490*/  @P1 BRA `(.L_x_7) ;  /* 0x0000000400181947 */ /* 0x000fea0003800000 */
[----:B------:R-:W-:-:S04]  /*04a0*/  LOP3.LUT P1, RZ, R15, 0x7fffffff, RZ, 0xc0, !PT ;  /* 0x7fffffff0fff7812 */ /* 0x000fc8000782c0ff */
[----:B------:R-:W-:-:S13]  /*04b0*/  PLOP3.LUT P0, PT, P0, P1, PT, 0x2f, 0xf2 ;  /* 0x0000000000f2781c */ /* 0x000fda0000702577 */
[----:B------:R-:W-:Y:S05]  /*04c0*/  @P0 BRA `(.L_x_8) ;  /* 0x0000000400000947 */ /* 0x000fea0003800000 */
[----:B------:R-:W-:Y:S02]  /*04d0*/  ISETP.GE.AND P0, PT, R16, RZ, PT ;  /* 0x000000ff1000720c */ /* 0x000fe40003f06270 */
[----:B------:R-:W-:-:S11]  /*04e0*/  ISETP.GE.AND P1, PT, R17, RZ, PT ;  /* 0x000000ff1100720c */ /* 0x000fd60003f26270 */
[----:B------:R-:W-:Y:S02]  /*04f0*/  @P0 IMAD.MOV.U32 R9, RZ, RZ, RZ ;  /* 0x000000ffff090224 */ /* 0x000fe400078e00ff */
[----:B------:R-:W-:Y:S01]  /*0500*/  @!P0 FFMA R14, R4, 1.84467440737095516160e+19, RZ ;  /* 0x5f800000040e8823 */ /* 0x000fe200000000ff */
[----:B------:R-:W-:Y:S02]  /*0510*/  @!P0 IMAD.MOV.U32 R9, RZ, RZ, -0x40 ;  /* 0xffffffc0ff098424 */ /* 0x000fe400078e00ff */
[----:B------:R-:W-:Y:S02]  /*0520*/  @!P1 FFMA R15, R5, 1.84467440737095516160e+19, RZ ;  /* 0x5f800000050f9823 */ /* 0x000fe400000000ff */
[----:B------:R-:W-:-:S07]  /*0530*/  @!P1 VIADD R9, R9, 0x40 ;  /* 0x0000004009099836 */ /* 0x000fce0000000000 */
.L_x_4:
[----:B------:R-:W-:Y:S01]  /*0540*/  LEA R4, R12, 0xc0800000, 0x17 ;  /* 0xc08000000c047811 */ /* 0x000fe200078eb8ff */
[----:B------:R-:W-:Y:S01]  /*0550*/  VIADD R13, R13, 0xffffff81 ;  /* 0xffffff810d0d7836 */ /* 0x000fe20000000000 */
[----:B------:R-:W-:Y:S03]  /*0560*/  BSSY.RECONVERGENT B2, `(.L_x_9) ;  /* 0x0000035000027945 */ /* 0x000fe60003800200 */
[----:B------:R-:W-:Y:S01]  /*0570*/  IMAD.IADD R15, R15, 0x1, -R4 ;  /* 0x000000010f0f7824 */ /* 0x000fe200078e0a04 */
[C---:B------:R-:W-:Y:S01]  /*0580*/  IADD3 R12, PT, PT, R13.reuse, 0x7f, -R12 ;  /* 0x0000007f0d0c7810 */ /* 0x040fe20007ffe80c */
[----:B------:R-:W-:Y:S02]  /*0590*/  IMAD R4, R13, -0x800000, R14 ;  /* 0xff8000000d047824 */ /* 0x000fe400078e020e */
[----:B------:R-:W0:Y:S01]  /*05a0*/  MUFU.RCP R5, R15 ;  /* 0x0000000f00057308 */ /* 0x000e220000001000 */
[----:B------:R-:W-:Y:S01]  /*05b0*/  FADD.FTZ R17, -R15, -RZ ;  /* 0x800000ff0f117221 */ /* 0x000fe20000010100 */
[----:B------:R-:W-:-:S03]  /*05c0*/  IMAD.IADD R12, R12, 0x1, R9 ;  /* 0x000000010c0c7824 */ /* 0x000fc600078e0209 */
[----:B0-----:R-:W-:-:S04]  /*05d0*/  FFMA R16, R5, R17, 1 ;  /* 0x3f80000005107423 */ /* 0x001fc80000000011 */
[----:B------:R-:W-:-:S04]  /*05e0*/  FFMA R16, R5, R16, R5 ;  /* 0x0000001005107223 */ /* 0x000fc80000000005 */
[----:B------:R-:W-:-:S04]  /*05f0*/  FFMA R5, R4, R16, RZ ;  /* 0x0000001004057223 */ /* 0x000fc800000000ff */
[----:B------:R-:W-:-:S04]  /*0600*/  FFMA R14, R17, R5, R4 ;  /* 0x00000005110e7223 */ /* 0x000fc80000000004 */
[----:B------:R-:W-:-:S04]  /*0610*/  FFMA R19, R16, R14, R5 ;  /* 0x0000000e10137223 */ /* 0x000fc80000000005 */
[----:B------:R-:W-:-:S04]  /*0620*/  FFMA R14, R17, R19, R4 ;  /* 0x00000013110e7223 */ /* 0x000fc80000000004 */
[----:B------:R-:W-:-:S05]  /*0630*/  FFMA R4, R16, R14, R19 ;  /* 0x0000000e10047223 */ /* 0x000fca0000000013 */
[----:B------:R-:W-:-:S04]  /*0640*/  SHF.R.U32.HI R5, RZ, 0x17, R4 ;  /* 0x00000017ff057819 */ /* 0x000fc80000011604 */
[----:B------:R-:W-:-:S05]  /*0650*/  LOP3.LUT R5, R5, 0xff, RZ, 0xc0, !PT ;  /* 0x000000ff05057812 */ /* 0x000fca00078ec0ff */
[----:B------:R-:W-:-:S04]  /*0660*/  IMAD.IADD R13, R5, 0x1, R12 ;  /* 0x00000001050d7824 */ /* 0x000fc800078e020c */
[----:B------:R-:W-:-:S05]  /*0670*/  VIADD R5, R13, 0xffffffff ;  /* 0xffffffff0d057836 */ /* 0x000fca0000000000 */
[----:B------:R-:W-:-:S13]  /*0680*/  ISETP.GE.U32.AND P0, PT, R5, 0xfe, PT ;  /* 0x000000fe0500780c */ /* 0x000fda0003f06070 */
[----:B------:R-:W-:Y:S05]  /*0690*/  @!P0 BRA `(.L_x_10) ;  /* 0x0000000000808947 */ /* 0x000fea0003800000 */
[----:B------:R-:W-:-:S13]  /*06a0*/  ISETP.GT.AND P0, PT, R13, 0xfe, PT ;  /* 0x000000fe0d00780c */ /* 0x000fda0003f04270 */
[----:B------:R-:W-:Y:S05]  /*06b0*/  @P0 BRA `(.L_x_11) ;  /* 0x00000000006c0947 */ /* 0x000fea0003800000 */
[----:B------:R-:W-:-:S13]  /*06c0*/  ISETP.GE.AND P0, PT, R13, 0x1, PT ;  /* 0x000000010d00780c */ /* 0x000fda0003f06270 */
[----:B------:R-:W-:Y:S05]  /*06d0*/  @P0 BRA `(.L_x_12) ;  /* 0x0000000000740947 */ /* 0x000fea0003800000 */
[----:B------:R-:W-:Y:S02]  /*06e0*/  ISETP.GE.AND P0, PT, R13, -0x18, PT ;  /* 0xffffffe80d00780c */ /* 0x000fe40003f06270 */
[----:B------:R-:W-:-:S11]  /*06f0*/  LOP3.LUT R4, R4, 0x80000000, RZ, 0xc0, !PT ;  /* 0x8000000004047812 */ /* 0x000fd600078ec0ff */
[----:B------:R-:W-:Y:S05]  /*0700*/  @!P0 BRA `(.L_x_12) ;  /* 0x0000000000688947 */ /* 0x000fea0003800000 */
[CCC-:B------:R-:W-:Y:S01]  /*0710*/  FFMA.RZ R5, R16.reuse, R14.reuse, R19.reuse ;  /* 0x0000000e10057223 */ /* 0x1c0fe2000000c013 */
[CCC-:B------:R-:W-:Y:S01]  /*0720*/  FFMA.RM R12, R16.reuse, R14.reuse, R19.reuse ;  /* 0x0000000e100c7223 */ /* 0x1c0fe20000004013 */
[C---:B------:R-:W-:Y:S02]  /*0730*/  ISETP.NE.AND P2, PT, R13.reuse, RZ, PT ;  /* 0x000000ff0d00720c */ /* 0x040fe40003f45270 */
[----:B------:R-:W-:Y:S02]  /*0740*/  ISETP.NE.AND P1, PT, R13, RZ, PT ;  /* 0x000000ff0d00720c */ /* 0x000fe40003f25270 */
[----:B------:R-:W-:Y:S01]  /*0750*/  LOP3.LUT R9, R5, 0x7fffff, RZ, 0xc0, !PT ;  /* 0x007fffff05097812 */ /* 0x000fe200078ec0ff */
[----:B------:R-:W-:Y:S01]  /*0760*/  FFMA.RP R5, R16, R14, R19 ;  /* 0x0000000e10057223 */ /* 0x000fe20000008013 */
[----:B------:R-:W-:Y:S02]  /*0770*/  VIADD R14, R13, 0x20 ;  /* 0x000000200d0e7836 */ /* 0x000fe40000000000 */
[----:B------:R-:W-:Y:S01]  /*0780*/  LOP3.LUT R9, R9, 0x800000, RZ, 0xfc, !PT ;  /* 0x0080000009097812 */ /* 0x000fe200078efcff */
[----:B------:R-:W-:Y:S01]  /*0790*/  IMAD.MOV R13, RZ, RZ, -R13 ;  /* 0x000000ffff0d7224 */ /* 0x000fe200078e0a0d */
[----:B------:R-:W-:-:S02]  /*07a0*/  FSETP.NEU.FTZ.AND P0, PT, R5, R12, PT ;  /* 0x0000000c0500720b */ /* 0x000fc40003f1d000 */
[----:B------:R-:W-:Y:S02]  /*07b0*/  SHF.L.U32 R14, R9, R14, RZ ;  /* 0x0000000e090e7219 */ /* 0x000fe400000006ff */
[----:B------:R-:W-:Y:S02]  /*07c0*/  SEL R12, R13, RZ, P2 ;  /* 0x000000ff0d0c7207 */ /* 0x000fe40001000000 */
[----:B------:R-:W-:Y:S02]  /*07d0*/  ISETP.NE.AND P1, PT, R14, RZ, P1 ;  /* 0x000000ff0e00720c */ /* 0x000fe40000f25270 */
[----:B------:R-:W-:Y:S02]  /*07e0*/  SHF.R.U32.HI R12, RZ, R12, R9 ;  /* 0x0000000cff0c7219 */ /* 0x000fe40000011609 */
[----:B------:R-:W-:Y:S02]  /*07f0*/  PLOP3.LUT P0, PT, P0, P1, PT, 0xf8, 0x8f ;  /* 0x00000000008f781c */ /* 0x000fe40000703f70 */
[----:B------:R-:W-:-:S02]  /*0800*/  SHF.R.U32.HI R14, RZ, 0x1, R12 ;  /* 0x00000001ff0e7819 */ /* 0x000fc4000001160c */
[----:B------:R-:W-:-:S04]  /*0810*/  SEL R5, RZ, 0x1, !P0 ;  /* 0x00000001ff057807 */ /* 0x000fc80004000000 */
[----:B------:R-:W-:-:S04]  /*0820*/  LOP3.LUT R5, R5, 0x1, R14, 0xf8, !PT ;  /* 0x0000000105057812 */ /* 0x000fc800078ef80e */
[----:B------:R-:W-:-:S05]  /*0830*/  LOP3.LUT R5, R5, R12, RZ, 0xc0, !PT ;  /* 0x0000000c05057212 */ /* 0x000fca00078ec0ff */
[----:B------:R-:W-:-:S05]  /*0840*/  IMAD.IADD R5, R14, 0x1, R5 ;  /* 0x000000010e057824 */ /* 0x000fca00078e0205 */
[----:B------:R-:W-:Y:S01]  /*0850*/  LOP3.LUT R4, R5, R4, RZ, 0xfc, !PT ;  /* 0x0000000405047212 */ /* 0x000fe200078efcff */
[----:B------:R-:W-:Y:S06]  /*0860*/  BRA `(.L_x_12) ;  /* 0x0000000000107947 */ /* 0x000fec0003800000 */
.L_x_11:
[----:B------:R-:W-:-:S04]  /*0870*/  LOP3.LUT R4, R4, 0x80000000, RZ, 0xc0, !PT ;  /* 0x8000000004047812 */ /* 0x000fc800078ec0ff */
[----:B------:R-:W-:Y:S01]  /*0880*/  LOP3.LUT R4, R4, 0x7f800000, RZ, 0xfc, !PT ;  /* 0x7f80000004047812 */ /* 0x000fe200078efcff */
[----:B------:R-:W-:Y:S06]  /*0890*/  BRA `(.L_x_12) ;  /* 0x0000000000047947 */ /* 0x000fec0003800000 */
.L_x_10:
[----:B------:R-:W-:-:S07]  /*08a0*/  IMAD R4, R12, 0x800000, R4 ;  /* 0x008000000c047824 */ /* 0x000fce00078e0204 */
.L_x_12:
[----:B------:R-:W-:Y:S05]  /*08b0*/  BSYNC.RECONVERGENT B2 ;  /* 0x0000000000027941 */ /* 0x000fea0003800200 */
.L_x_9:
[----:B------:R-:W-:Y:S05]  /*08c0*/  BRA `(.L_x_13) ;  /* 0x0000000000207947 */ /* 0x000fea0003800000 */
.L_x_8:
[----:B------:R-:W-:-:S04]  /*08d0*/  LOP3.LUT R4, R15, 0x80000000, R14, 0x48, !PT ;  /* 0x800000000f047812 */ /* 0x000fc800078e480e */
[----:B------:R-:W-:Y:S01]  /*08e0*/  LOP3.LUT R4, R4, 0x7f800000, RZ, 0xfc, !PT ;  /* 0x7f80000004047812 */ /* 0x000fe200078efcff */
[----:B------:R-:W-:Y:S06]  /*08f0*/  BRA `(.L_x_13) ;  /* 0x0000000000147947 */ /* 0x000fec0003800000 */
.L_x_7:
[----:B------:R-:W-:Y:S01]  /*0900*/  LOP3.LUT R4, R15, 0x80000000, R14, 0x48, !PT ;  /* 0x800000000f047812 */ /* 0x000fe200078e480e */
[----:B------:R-:W-:Y:S06]  /*0910*/  BRA `(.L_x_13) ;  /* 0x00000000000c7947 */ /* 0x000fec0003800000 */
.L_x_6:
[----:B------:R-:W0:Y:S01]  /*0920*/  MUFU.RSQ R4, -QNAN ;  /* 0xffc0000000047908 */ /* 0x000e220000001400 */
[----:B------:R-:W-:Y:S05]  /*0930*/  BRA `(.L_x_13) ;  /* 0x0000000000047947 */ /* 0x000fea0003800000 */
.L_x_5:
[----:B------:R-:W-:-:S07]  /*0940*/  FADD.FTZ R4, R4, R5 ;  /* 0x0000000504047221 */ /* 0x000fce0000010000 */
.L_x_13:
[----:B------:R-:W-:Y:S05]  /*0950*/  BSYNC.RECONVERGENT B1 ;  /* 0x0000000000017941 */ /* 0x000fea0003800200 */
.L_x_3:
[----:B------:R-:W-:-:S04]  /*0960*/  IMAD.MOV.U32 R9, RZ, RZ, 0x0 ;  /* 0x00000000ff097424 */ /* 0x000fc800078e00ff */
[----:B0-----:R-:W-:Y:S05]  /*0970*/  RET.REL.NODEC R8 `(_Z15normalizeKernelPffi) ;  /* 0xfffffff408a07950 */ /* 0x001fea0003c3ffff */
.L_x_14:
[----:B------:R-:W-:-:S00]  /*0980*/  BRA `(.L_x_14) ;  /* 0xfffffffc00fc7947 */ /* 0x000fc0000383ffff */
[----:B------:R-:W-:-:S00]  /*0990*/  NOP ;  /* 0x0000000000007918 */ /* 0x000fc00000000000 */
        /* <DEDUP_REMOVED lines=14> */
.L_x_19:


//--------------------- .text._Z13softmaxKernelPfS_S_i --------------------------
	.section	.text._Z13softmaxKernelPfS_S_i,"ax",@progbits
	.align	128
        .global         _Z13softmaxKernelPfS_S_i
        .type           _Z13softmaxKernelPfS_S_i,@function
        .size           _Z13softmaxKernelPfS_S_i,(.L_x_21 - _Z13softmaxKernelPfS_S_i)
        .other          _Z13softmaxKernelPfS_S_i,@"STO_CUDA_ENTRY STV_DEFAULT"
_Z13softmaxKernelPfS_S_i:
.text._Z13softmaxKernelPfS_S_i:
[----:B------:R-:W0:Y:S01]  /*0000*/  LDC R1, c[0x0][0x37c] ;  /* 0x0000df00ff017b82 */ /* 0x000e220000000800 */
[----:B------:R-:W1:Y:S01]  /*0010*/  S2R R3, SR_TID.X ;  /* 0x0000000000037919 */ /* 0x000e620000002100 */
[----:B------:R-:W2:Y:S06]  /*0020*/  LDCU UR9, c[0x0][0x2fc] ;  /* 0x00005f80ff0977ac */ /* 0x000eac0008000800 */
[----:B------:R-:W3:Y:S01]  /*0030*/  LDC.64 R4, c[0x0][0x380] ;  /* 0x0000e000ff047b82 */ /* 0x000ee20000000a00 */
[----:B0-----:R-:W-:Y:S01]  /*0040*/  IADD3 R1, PT, PT, R1, -0x10, RZ ;  /* 0xfffffff001017810 */ /* 0x001fe20007ffe0ff */
[----:B------:R-:W1:Y:S01]  /*0050*/  S2R R0, SR_CTAID.X ;  /* 0x0000000000007919 */ /* 0x000e620000002500 */
[----:B------:R-:W1:Y:S01]  /*0060*/  LDCU UR10, c[0x0][0x360] ;  /* 0x00006c00ff0a77ac */ /* 0x000e620008000800 */
[----:B------:R-:W0:Y:S01]  /*0070*/  LDCU UR4, c[0x0][0x398] ;  /* 0x00007300ff0477ac */ /* 0x000e220008000800 */
[----:B------:R-:W4:Y:S01]  /*0080*/  LDCU.64 UR6, c[0x0][0x358] ;  /* 0x00006b00ff0677ac */ /* 0x000f220008000a00 */
[----:B-1----:R-:W-:-:S05]  /*0090*/  IMAD R9, R0, UR10, R3 ;  /* 0x0000000a00097c24 */ /* 0x002fca000f8e0203 */
[----:B0-----:R-:W-:-:S13]  /*00a0*/  ISETP.GE.AND P1, PT, R9, UR4, PT ;  /* 0x0000000409007c0c */ /* 0x001fda000bf26270 */
[----:B---3--:R-:W-:-:S06]  /*00b0*/  @!P1 IMAD.WIDE R4, R9, 0x4, R4 ;  /* 0x0000000409049825 */ /* 0x008fcc00078e0204 */
[----:B----4-:R-:W3:Y:S01]  /*00c0*/  @!P1 LDG.E R4, desc[UR6][R4.64] ;  /* 0x0000000604049981 */ /* 0x010ee2000c1e1900 */
[----:B------:R-:W-:Y:S01]  /*00d0*/  @!P1 IMAD.MOV.U32 R7, RZ, RZ, 0x3bbb989d ;  /* 0x3bbb989dff079424 */ /* 0x000fe200078e00ff */
[----:B------:R-:W-:Y:S01]  /*00e0*/  @!P1 MOV R11, 0x437c0000 ;  /* 0x437c0000000b9802 */ /* 0x000fe20000000f00 */
[----:B------:R-:W0:Y:S01]  /*00f0*/  S2UR UR5, SR_CgaCtaId ;  /* 0x00000000000579c3 */ /* 0x000e220000008800 */
[----:B------:R-:W1:Y:S01]  /*0100*/  LDCU UR8, c[0x0][0x2f8] ;  /* 0x00005f00ff0877ac */ /* 0x000e620008000800 */
[----:B------:R-:W-:Y:S02]  /*0110*/  MOV R8, UR10 ;  /* 0x0000000a00087c02 */ /* 0x000fe40008000f00 */
[----:B------:R-:W-:Y:S01]  /*0120*/  ISETP.NE.AND P0, PT, R3, RZ, PT ;  /* 0x000000ff0300720c */ /* 0x000fe20003f05270 */
[----:B------:R-:W-:Y:S01]  /*0130*/  UMOV UR4, 0x400 ;  /* 0x0000040000047882 */ /* 0x000fe20000000000 */
[----:B------:R-:W-:Y:S01]  /*0140*/  ISETP.GE.U32.AND P2, PT, R8, 0x2, PT ;  /* 0x000000020800780c */ /* 0x000fe20003f46070 */
[----:B0-----:R-:W-:Y:S01]  /*0150*/  ULEA UR4, UR5, UR4, 0x18 ;  /* 0x0000000405047291 */ /* 0x001fe2000f8ec0ff */
[----:B---3--:R-:W-:-:S04]  /*0160*/  @!P1 FFMA.SAT R2, R4, R7, 0.5 ;  /* 0x3f00000004029423 */ /* 0x008fc80000002007 */
[----:B------:R-:W-:-:S04]  /*0170*/  @!P1 FFMA.RM R2, R2, R11, 12582913 ;  /* 0x4b40000102029423 */ /* 0x000fc8000000400b */
[C---:B------:R-:W-:Y:S01]  /*0180*/  @!P1 FADD R7, R2.reuse, -12583039 ;  /* 0xcb40007f02079421 */ /* 0x040fe20000000000 */
[----:B------:R-:W-:-:S03]  /*0190*/  @!P1 IMAD.SHL.U32 R2, R2, 0x800000, RZ ;  /* 0x0080000002029824 */ /* 0x000fc600078e00ff */
[C---:B------:R-:W-:Y:S02]  /*01a0*/  @!P1 FFMA R11, R4.reuse, 1.4426950216293334961, -R7 ;  /* 0x3fb8aa3b040b9823 */ /* 0x040fe40000000807 */
[----:B------:R-:W0:Y:S02]  /*01b0*/  LDC.64 R6, c[0x0][0x388] ;  /* 0x0000e200ff067b82 */ /* 0x000e240000000a00 */
[----:B------:R-:W-:-:S06]  /*01c0*/  @!P1 FFMA R11, R4, 1.925963033500011079e-08, R11 ;  /* 0x32a57060040b9823 */ /* 0x000fcc000000000b */
[----:B------:R-:W3:Y:S01]  /*01d0*/  @!P1 MUFU.EX2 R11, R11 ;  /* 0x0000000b000b9308 */ /* 0x000ee20000000800 */
[----:B0-----:R-:W-:-:S04]  /*01e0*/  @!P1 IMAD.WIDE R4, R9, 0x4, R6 ;  /* 0x0000000409049825 */ /* 0x001fc800078e0206 */
[----:B---3--:R-:W-:Y:S01]  /*01f0*/  @!P1 FMUL R13, R2, R11 ;  /* 0x0000000b020d9220 */ /* 0x008fe20000400000 */
[----:B------:R-:W-:Y:S02]  /*0200*/  LEA R2, R3, UR4, 0x2 ;  /* 0x0000000403027c11 */ /* 0x000fe4000f8e10ff */
[----:B-1----:R-:W-:Y:S02]  /*0210*/  IADD3 R6, P3, PT, R1, UR8, RZ ;  /* 0x0000000801067c10 */ /* 0x002fe4000ff7e0ff */
[----:B------:R0:W-:Y:S03]  /*0220*/  @!P1 STG.E desc[UR6][R4.64], R13 ;  /* 0x0000000d04009986 */ /* 0x0001e6000c101906 */
[----:B--2---:R-:W-:Y:S01]  /*0230*/  IMAD.X R7, RZ, RZ, UR9, P3 ;  /* 0x00000009ff077e24 */ /* 0x004fe200098e06ff */
[----:B------:R0:W-:Y:S04]  /*0240*/  @!P1 STS [R2], R13 ;  /* 0x0000000d02009388 */ /* 0x0001e80000000800 */
[----:B------:R0:W-:Y:S01]  /*0250*/  @P1 STS [R2], RZ ;  /* 0x000000ff02001388 */ /* 0x0001e20000000800 */
[----:B------:R-:W-:Y:S06]  /*0260*/  BAR.SYNC.DEFER_BLOCKING 0x0 ;  /* 0x0000000000007b1d */ /* 0x000fec0000010000 */
[----:B------:R-:W-:Y:S05]  /*0270*/  @!P2 BRA `(.L_x_15) ;  /* 0x00000000002ca947 */ /* 0x000fea0003800000 */
.L_x_16:
[----:B------:R-:W-:-:S04]  /*0280*/  SHF.R.U32.HI R9, RZ, 0x1, R8 ;  /* 0x00000001ff097819 */ /* 0x000fc80000011608 */
[----:B------:R-:W-:-:S13]  /*0290*/  ISETP.GE.U32.AND P1, PT, R3, R9, PT ;  /* 0x000000090300720c */ /* 0x000fda0003f26070 */
[----:B0-----:R-:W-:Y:S01]  /*02a0*/  @!P1 LEA R4, R9, R2, 0x2 ;  /* 0x0000000209049211 */ /* 0x001fe200078e10ff */
[----:B------:R-:W-:Y:S05]  /*02b0*/  @!P1 LDS R5, [R2] ;  /* 0x0000000002059984 */ /* 0x000fea0000000800 */
[----:B------:R-:W0:Y:S02]  /*02c0*/  @!P1 LDS R4, [R4] ;  /* 0x0000000004049984 */ /* 0x000e240000000800 */
[----:B0-----:R-:W-:-:S05]  /*02d0*/  @!P1 FADD R5, R4, R5 ;  /* 0x0000000504059221 */ /* 0x001fca0000000000 */
[----:B------:R1:W-:Y:S01]  /*02e0*/  @!P1 STS [R2], R5 ;  /* 0x0000000502009388 */ /* 0x0003e20000000800 */
[----:B------:R-:W-:Y:S01]  /*02f0*/  BAR.SYNC.DEFER_BLOCKING 0x0 ;  /* 0x0000000000007b1d */ /* 0x000fe20000010000 */
[----:B------:R-:W-:Y:S01]  /*0300*/  ISETP.GT.U32.AND P1, PT, R8, 0x3, PT ;  /* 0x000000030800780c */ /* 0x000fe20003f24070 */
[----:B------:R-:W-:-:S12]  /*0310*/  IMAD.MOV.U32 R8, RZ, RZ, R9 ;  /* 0x000000ffff087224 */ /* 0x000fd800078e0009 */
[----:B-1----:R-:W-:Y:S05]  /*0320*/  @P1 BRA `(.L_x_16) ;  /* 0xfffffffc00d41947 */ /* 0x002fea000383ffff */
.L_x_15:
[----:B------:R-:W-:Y:S05]  /*0330*/  @P0 EXIT ;  /* 0x000000000000094d */ /* 0x000fea0003800000 */
[----:B------:R-:W1:Y:S01]  /*0340*/  S2UR UR5, SR_CgaCtaId ;  /* 0x00000000000579c3 */ /* 0x000e620000008800 */
[----:B------:R-:W-:Y:S01]  /*0350*/  UMOV UR4, 0x400 ;  /* 0x0000040000047882 */ /* 0x000fe20000000000 */
[----:B------:R-:W-:Y:S01]  /*0360*/  MOV R3, 0x0 ;  /* 0x0000000000037802 */ /* 0x000fe20000000f00 */
[----:B------:R-:W-:Y:S05]  /*0370*/  STL [R1], R0 ;  /* 0x0000000001007387 */ /* 0x000fea0000100800 */
[----:B------:R-:W2:Y:S08]  /*0380*/  LDC.64 R8, c[0x0][0x390] ;  /* 0x0000e400ff087b82 */ /* 0x000eb00000000a00 */
[----:B0-----:R0:W3:Y:S01]  /*0390*/  LDC.64 R12, c[0x4][R3] ;  /* 0x01000000030c7b82 */ /* 0x0010e20000000a00 */
[----:B-1----:R-:W-:Y:S01]  /*03a0*/  ULEA UR4, UR5, UR4, 0x18 ;  /* 0x0000000405047291 */ /* 0x002fe2000f8ec0ff */
[----:B--2---:R-:W-:-:S08]  /*03b0*/  IMAD.WIDE.U32 R8, R0, 0x4, R8 ;  /* 0x0000000400087825 */ /* 0x004fd000078e0008 */
[----:B------:R-:W1:Y:S02]  /*03c0*/  LDS R2, [UR4] ;  /* 0x00000004ff027984 */ /* 0x000e640008000800 */
[----:B------:R-:W2:Y:S02]  /*03d0*/  LDCU.64 UR4, c[0x4][0x8] ;  /* 0x01000100ff0477ac */ /* 0x000ea40008000a00 */
[----:B--2---:R-:W-:Y:S02]  /*03e0*/  MOV R4, UR4 ;  /* 0x0000000400047c02 */ /* 0x004fe40008000f00 */
[----:B------:R-:W-:Y:S01]  /*03f0*/  MOV R5, UR5 ;  /* 0x0000000500057c02 */ /* 0x000fe20008000f00 */
[----:B-1----:R-:W1:Y:S01]  /*0400*/  F2F.F64.F32 R10, R2 ;  /* 0x00000002000a7310 */ /* 0x002e620000201800 */
[----:B------:R0:W-:Y:S04]  /*0410*/  STG.E desc[UR6][R8.64], R2 ;  /* 0x0000000208007986 */ /* 0x0001e8000c101906 */
[----:B-1-3--:R0:W-:Y:S02]  /*0420*/  STL.64 [R1+0x8], R10 ;  /* 0x0000080a01007387 */ /* 0x00a1e40000100a00 */
[----:B------:R-:W-:-:S07]  /*0430*/  LEPC R20, `(.L_x_17) ;  /* 0x000000001014794e */ /* 0x000fce0000000000 */
[----:B0-----:R-:W-:Y:S05]  /*0440*/  CALL.ABS.NOINC R12 ;  /* 0x000000000c007343 */ /* 0x001fea0003c00000 */
.L_x_17:
[----:B------:R-:W-:Y:S05]  /*0450*/  EXIT ;  /* 0x000000000000794d */ /* 0x000fea0003800000 */
.L_x_18:
        /* <DEDUP_REMOVED lines=10> */
.L_x_21:


//--------------------- .nv.global.init           --------------------------
	.section	.nv.global.init,"aw",@progbits
.nv.global.init:
	.type		$str,@object
	.size		$str,($str$1 - $str)
$str:
        /*0000*/ 	.byte	0x42, 0x6c, 0x6f, 0x63, 0x6b, 0x20, 0x25, 0x64, 0x20, 0xe5, 0xb1, 0x80, 0xe9, 0x83, 0xa8, 0xe6
        /*0010*/ 	.byte	0x80, 0xbb, 0xe5, 0x92, 0x8c, 0x3a, 0x20, 0x25, 0x2e, 0x34, 0x66, 0x0a, 0x00
	.type		$str$1,@object
	.size		$str$1,(.L_1 - $str$1)
$str$1:
        /*001d*/ 	.byte	0x54, 0x68, 0x72, 0x65, 0x61, 0x64, 0x20, 0x25, 0x64, 0x20, 0x28, 0x42, 0x6c, 0x6f, 0x63, 0x6b
        /*002d*/ 	.byte	0x20, 0x25, 0x64, 0x29, 0x3a, 0x20, 0x76, 0x61, 0x6c, 0x75, 0x65, 0x5b, 0x25, 0x64, 0x5d, 0x20
        /*003d*/ 	.byte	0x3d, 0x20, 0x25, 0x2e, 0x34, 0x66, 0x0a, 0x00
.L_1:


//--------------------- .nv.shared._Z15normalizeKernelPffi --------------------------
	.section	.nv.shared._Z15normalizeKernelPffi,"aw",@nobits
	.sectionflags	@""
	.align	16
	.zero		1024


//--------------------- .nv.shared.reserved.0     --------------------------
	.section	.nv.shared.reserved.0,"aw",@nobits
	.weak		__nv_reservedSMEM_offset_0_alias
	.size		__nv_reservedSMEM_offset_0_alias, 0, 64
	.other		__nv_reservedSMEM_offset_0_alias,@"STO_CUDA_RESERVED_SHARED STV_DEFAULT"
__nv_reservedSMEM_offset_0_alias:
	.zero		0
	.zero		64


//--------------------- .nv.shared._Z13softmaxKernelPfS_S_i --------------------------
	.section	.nv.shared._Z13softmaxKernelPfS_S_i,"aw",@nobits
	.sectionflags	@""
	.align	16
	.zero		1024


//--------------------- .nv.constant0._Z15normalizeKernelPffi --------------------------
	.section	.nv.constant0._Z15normalizeKernelPffi,"a",@progbits
	.sectionflags	@""
	.align	4
.nv.constant0._Z15normalizeKernelPffi:
	.zero		912


//--------------------- .nv.constant0._Z13softmaxKernelPfS_S_i --------------------------
	.section	.nv.constant0._Z13softmaxKernelPfS_S_i,"a",@progbits
	.sectionflags	@""
	.align	4
.nv.constant0._Z13softmaxKernelPfS_S_i:
	.zero		924


//--------------------- SYMBOLS --------------------------

	.type		.nv.reservedSmem.offset0,@object
	.size		.nv.reservedSmem.offset0,0x4
	.type		.nv.reservedSmem.cap,@object
	.size		.nv.reservedSmem.cap,0x4
	.type		vprintf,@function
